	.headerflags	@"EF_CUDA_TEXMODE_UNIFIED EF_CUDA_64BIT_ADDRESS EF_CUDA_SM86 EF_CUDA_VIRTUAL_SM(EF_CUDA_SM86)"
	.elftype	@"ET_EXEC"


//--------------------- .nv.info                  --------------------------
	.section	.nv.info,"",@"SHT_CUDA_INFO"
	.align	4


	//----- nvinfo : EIATTR_REGCOUNT
	.align		4
        /*0000*/ 	.byte	0x04, 0x2f
        /*0002*/ 	.short	(.L_2 - .L_1)
	.align		4
.L_1:
        /*0004*/ 	.word	index@(triton__0d1d2d3d4d5d6d7d8d9de10de)
        /*0008*/ 	.word	0x0000003c


	//----- nvinfo : EIATTR_MAX_STACK_SIZE
	.align		4
.L_2:
        /*000c*/ 	.byte	0x04, 0x23
        /*000e*/ 	.short	(.L_4 - .L_3)
	.align		4
.L_3:
        /*0010*/ 	.word	index@(triton__0d1d2d3d4d5d6d7d8d9de10de)
        /*0014*/ 	.word	0x00000000


	//----- nvinfo : EIATTR_MIN_STACK_SIZE
	.align		4
.L_4:
        /*0018*/ 	.byte	0x04, 0x12
        /*001a*/ 	.short	(.L_6 - .L_5)
	.align		4
.L_5:
        /*001c*/ 	.word	index@(triton__0d1d2d3d4d5d6d7d8d9de10de)
        /*0020*/ 	.word	0x00000000


	//----- nvinfo : EIATTR_FRAME_SIZE
	.align		4
.L_6:
        /*0024*/ 	.byte	0x04, 0x11
        /*0026*/ 	.short	(.L_8 - .L_7)
	.align		4
.L_7:
        /*0028*/ 	.word	index@(triton__0d1d2d3d4d5d6d7d8d9de10de)
        /*002c*/ 	.word	0x00000000
.L_8:


//--------------------- .nv.info.triton__0d1d2d3d4d5d6d7d8d9de10de --------------------------
	.section	.nv.info.triton__0d1d2d3d4d5d6d7d8d9de10de,"",@"SHT_CUDA_INFO"
	.align	4


	//----- nvinfo : EIATTR_CUDA_API_VERSION
	.align		4
        /*0000*/ 	.byte	0x04, 0x37
        /*0002*/ 	.short	(.L_10 - .L_9)
.L_9:
        /*0004*/ 	.word	0x0000007b


	//----- nvinfo : EIATTR_SW2861232_WAR
	.align		4
.L_10:
        /*0008*/ 	.byte	0x01, 0x35
	.zero		2


	//----- nvinfo : EIATTR_PARAM_CBANK
	.align		4
        /*000c*/ 	.byte	0x04, 0x0a
        /*000e*/ 	.short	(.L_12 - .L_11)
	.align		4
.L_11:
        /*0010*/ 	.word	index@(.nv.constant0.triton__0d1d2d3d4d5d6d7d8d9de10de)
        /*0014*/ 	.short	0x0160
        /*0016*/ 	.short	0x0050


	//----- nvinfo : EIATTR_CBANK_PARAM_SIZE
	.align		4
.L_12:
        /*0018*/ 	.byte	0x03, 0x19
        /*001a*/ 	.short	0x0050


	//----- nvinfo : EIATTR_KPARAM_INFO
	.align		4
        /*001c*/ 	.byte	0x04, 0x17
        /*001e*/ 	.short	(.L_14 - .L_13)
.L_13:
        /*0020*/ 	.word	0x00000000
        /*0024*/ 	.short	0x000a
        /*0026*/ 	.short	0x004c
        /*0028*/ 	.byte	0x00, 0xf0, 0x11, 0x00


	//----- nvinfo : EIATTR_KPARAM_INFO
	.align		4
.L_14:
        /*002c*/ 	.byte	0x04, 0x17
        /*002e*/ 	.short	(.L_16 - .L_15)
.L_15:
        /*0030*/ 	.word	0x00000000
        /*0034*/ 	.short	0x0009
        /*0036*/ 	.short	0x0048
        /*0038*/ 	.byte	0x00, 0xf0, 0x11, 0x00


	//----- nvinfo : EIATTR_KPARAM_INFO
	.align		4
.L_16:
        /*003c*/ 	.byte	0x04, 0x17
        /*003e*/ 	.short	(.L_18 - .L_17)
.L_17:
        /*0040*/ 	.word	0x00000000
        /*0044*/ 	.short	0x0008
        /*0046*/ 	.short	0x0040
        /*0048*/ 	.byte	0x00, 0xf0, 0x21, 0x00


	//----- nvinfo : EIATTR_KPARAM_INFO
	.align		4
.L_18:
        /*004c*/ 	.byte	0x04, 0x17
        /*004e*/ 	.short	(.L_20 - .L_19)
.L_19:
        /*0050*/ 	.word	0x00000000
        /*0054*/ 	.short	0x0007
        /*0056*/ 	.short	0x0038
        /*0058*/ 	.byte	0x00, 0xf0, 0x21, 0x00


	//----- nvinfo : EIATTR_KPARAM_INFO
	.align		4
.L_20:
        /*005c*/ 	.byte	0x04, 0x17
        /*005e*/ 	.short	(.L_22 - .L_21)
.L_21:
        /*0060*/ 	.word	0x00000000
        /*0064*/ 	.short	0x0006
        /*0066*/ 	.short	0x0030
        /*0068*/ 	.byte	0x00, 0xf0, 0x21, 0x00


	//----- nvinfo : EIATTR_KPARAM_INFO
	.align		4
.L_22:
        /*006c*/ 	.byte	0x04, 0x17
        /*006e*/ 	.short	(.L_24 - .L_23)
.L_23:
        /*0070*/ 	.word	0x00000000
        /*0074*/ 	.short	0x0005
        /*0076*/ 	.short	0x0028
        /*0078*/ 	.byte	0x00, 0xf0, 0x21, 0x00


	//----- nvinfo : EIATTR_KPARAM_INFO
	.align		4
.L_24:
        /*007c*/ 	.byte	0x04, 0x17
        /*007e*/ 	.short	(.L_26 - .L_25)
.L_25:
        /*0080*/ 	.word	0x00000000
        /*0084*/ 	.short	0x0004
        /*0086*/ 	.short	0x0020
        /*0088*/ 	.byte	0x00, 0xf0, 0x21, 0x00


	//----- nvinfo : EIATTR_KPARAM_INFO
	.align		4
.L_26:
        /*008c*/ 	.byte	0x04, 0x17
        /*008e*/ 	.short	(.L_28 - .L_27)
.L_27:
        /*0090*/ 	.word	0x00000000
        /*0094*/ 	.short	0x0003
        /*0096*/ 	.short	0x0018
        /*0098*/ 	.byte	0x00, 0xf0, 0x21, 0x00


	//----- nvinfo : EIATTR_KPARAM_INFO
	.align		4
.L_28:
        /*009c*/ 	.byte	0x04, 0x17
        /*009e*/ 	.short	(.L_30 - .L_29)
.L_29:
        /*00a0*/ 	.word	0x00000000
        /*00a4*/ 	.short	0x0002
        /*00a6*/ 	.short	0x0010
        /*00a8*/ 	.byte	0x00, 0xf0, 0x21, 0x00


	//----- nvinfo : EIATTR_KPARAM_INFO
	.align		4
.L_30:
        /*00ac*/ 	.byte	0x04, 0x17
        /*00ae*/ 	.short	(.L_32 - .L_31)
.L_31:
        /*00b0*/ 	.word	0x00000000
        /*00b4*/ 	.short	0x0001
        /*00b6*/ 	.short	0x0008
        /*00b8*/ 	.byte	0x00, 0xf0, 0x21, 0x00


	//----- nvinfo : EIATTR_KPARAM_INFO
	.align		4
.L_32:
        /*00bc*/ 	.byte	0x04, 0x17
        /*00be*/ 	.short	(.L_34 - .L_33)
.L_33:
        /*00c0*/ 	.word	0x00000000
        /*00c4*/ 	.short	0x0000
        /*00c6*/ 	.short	0x0000
        /*00c8*/ 	.byte	0x00, 0xf0, 0x21, 0x00


	//----- nvinfo : EIATTR_MAXREG_COUNT
	.align		4
.L_34:
        /*00cc*/ 	.byte	0x03, 0x1b
        /*00ce*/ 	.short	0x00ff


	//----- nvinfo : EIATTR_COOP_GROUP_MASK_REGIDS
	.align		4
        /*00d0*/ 	.byte	0x04, 0x29
        /*00d2*/ 	.short	(.L_36 - .L_35)


	//   ....[0]....
.L_35:
        /*00d4*/ 	.word	0xffffffff


	//   ....[1]....
        /*00d8*/ 	.word	0xffffffff


	//   ....[2]....
        /*00dc*/ 	.word	0xffffffff


	//   ....[3]....
        /*00e0*/ 	.word	0xffffffff


	//   ....[4]....
        /*00e4*/ 	.word	0xffffffff


	//   ....[5]....
        /*00e8*/ 	.word	0xffffffff


	//   ....[6]....
        /*00ec*/ 	.word	0xffffffff


	//   ....[7]....
        /*00f0*/ 	.word	0xffffffff


	//   ....[8]....
        /*00f4*/ 	.word	0xffffffff


	//   ....[9]....
        /*00f8*/ 	.word	0xffffffff


	//   ....[10]....
        /*00fc*/ 	.word	0xffffffff


	//   ....[11]....
        /*0100*/ 	.word	0xffffffff


	//   ....[12]....
        /*0104*/ 	.word	0xffffffff


	//   ....[13]....
        /*0108*/ 	.word	0xffffffff


	//   ....[14]....
        /*010c*/ 	.word	0xffffffff


	//   ....[15]....
        /*0110*/ 	.word	0xffffffff


	//----- nvinfo : EIATTR_COOP_GROUP_INSTR_OFFSETS
	.align		4
.L_36:
        /*0114*/ 	.byte	0x04, 0x28
        /*0116*/ 	.short	(.L_38 - .L_37)


	//   ....[0]....
.L_37:
        /*0118*/ 	.word	0x00000530


	//   ....[1]....
        /*011c*/ 	.word	0x00000550


	//   ....[2]....
        /*0120*/ 	.word	0x00000570


	//   ....[3]....
        /*0124*/ 	.word	0x00000590


	//   ....[4]....
        /*0128*/ 	.word	0x000005b0


	//   ....[5]....
        /*012c*/ 	.word	0x00000600


	//   ....[6]....
        /*0130*/ 	.word	0x00000620


	//   ....[7]....
        /*0134*/ 	.word	0x00000640


	//   ....[8]....
        /*0138*/ 	.word	0x00001470


	//   ....[9]....
        /*013c*/ 	.word	0x000014b0


	//   ....[10]....
        /*0140*/ 	.word	0x000014d0


	//   ....[11]....
        /*0144*/ 	.word	0x000014f0


	//   ....[12]....
        /*0148*/ 	.word	0x00001510


	//   ....[13]....
        /*014c*/ 	.word	0x00001570


	//   ....[14]....
        /*0150*/ 	.word	0x00001590


	//   ....[15]....
        /*0154*/ 	.word	0x000015b0


	//----- nvinfo : EIATTR_EXIT_INSTR_OFFSETS
	.align		4
.L_38:
        /*0158*/ 	.byte	0x04, 0x1c
        /*015a*/ 	.short	(.L_40 - .L_39)


	//   ....[0]....
.L_39:
        /*015c*/ 	.word	0x00001b00


	//----- nvinfo : EIATTR_MAX_THREADS
	.align		4
.L_40:
        /*0160*/ 	.byte	0x04, 0x05
        /*0162*/ 	.short	(.L_42 - .L_41)
.L_41:
        /*0164*/ 	.word	0x00000100
        /*0168*/ 	.word	0x00000001
        /*016c*/ 	.word	0x00000001
.L_42:


//--------------------- .nv.rel.action            --------------------------
	.section	.nv.rel.action,"",@"SHT_CUDA_RELOCINFO"
	.align	8
	.sectionentsize	8
        /*0000*/ 	.byte	0x73, 0x00, 0x00, 0x00, 0x00, 0x00, 0x00, 0x00, 0x00, 0x00, 0x00, 0x11, 0x25, 0x00, 0x05, 0x36


//--------------------- .nv.constant0.triton__0d1d2d3d4d5d6d7d8d9de10de --------------------------
	.section	.nv.constant0.triton__0d1d2d3d4d5d6d7d8d9de10de,"a",@progbits
	.align	4
.nv.constant0.triton__0d1d2d3d4d5d6d7d8d9de10de:
	.zero		432


//--------------------- .text.triton__0d1d2d3d4d5d6d7d8d9de10de --------------------------
	.section	.text.triton__0d1d2d3d4d5d6d7d8d9de10de,"ax",@progbits
	.sectionflags	@"SHF_BARRIERS=1"
	.sectioninfo	@"SHI_REGISTERS=60"
	.align	128
        .global         triton__0d1d2d3d4d5d6d7d8d9de10de
        .type           triton__0d1d2d3d4d5d6d7d8d9de10de,@function
        .size           triton__0d1d2d3d4d5d6d7d8d9de10de,(.L_x_3 - triton__0d1d2d3d4d5d6d7d8d9de10de)
        .other          triton__0d1d2d3d4d5d6d7d8d9de10de,@"STO_CUDA_ENTRY STV_DEFAULT"
triton__0d1d2d3d4d5d6d7d8d9de10de:
.text.triton__0d1d2d3d4d5d6d7d8d9de10de:
[----:B------:R-:W-:-:S02]  /*0000*/  MOV R1, c[0x0][0x28] ;  /* 0x00000a0000017a02 */ /* 0x000fc40000000f00 */
[----:B------:R-:W0:Y:S01]  /*0010*/  S2R R0, SR_TID.X ;  /* 0x0000000000007919 */ /* 0x000e220000002100 */
[----:B------:R-:W-:Y:S01]  /*0020*/  MOV R5, 0x2 ;  /* 0x0000000200057802 */ /* 0x000fe20000000f00 */
[----:B------:R-:W-:Y:S01]  /*0030*/  CS2R R8, SRZ ;  /* 0x0000000000087805 */ /* 0x000fe2000001ff00 */
[----:B------:R-:W-:Y:S01]  /*0040*/  CS2R R10, SRZ ;  /* 0x00000000000a7805 */ /* 0x000fe2000001ff00 */
[----:B------:R-:W1:Y:S01]  /*0050*/  S2R R44, SR_CTAID.X ;  /* 0x00000000002c7919 */ /* 0x000e620000002500 */
[----:B------:R-:W-:Y:S01]  /*0060*/  ULDC.64 UR6, c[0x0][0x118] ;  /* 0x0000460000067ab9 */ /* 0x000fe20000000a00 */
[----:B0-----:R-:W-:-:S04]  /*0070*/  LOP3.LUT R50, R0, 0xff, RZ, 0xc0, !PT ;  /* 0x000000ff00327812 */ /* 0x001fc800078ec0ff */
[----:B------:R-:W-:-:S04]  /*0080*/  SHF.L.U32 R49, R50, 0x3, RZ ;  /* 0x0000000332317819 */ /* 0x000fc800000006ff */
[----:B------:R-:W-:Y:S01]  /*0090*/  IADD3 R3, R49, 0x800, RZ ;  /* 0x0000080031037810 */ /* 0x000fe20007ffe0ff */
[----:B-1----:R-:W-:-:S03]  /*00a0*/  IMAD R4, R44, 0x900, R49 ;  /* 0x000009002c047824 */ /* 0x002fc600078e0231 */
[----:B------:R-:W-:Y:S02]  /*00b0*/  ISETP.GE.U32.AND P0, PT, R3, 0x900, PT ;  /* 0x000009000300780c */ /* 0x000fe40003f06070 */
[----:B------:R-:W-:-:S05]  /*00c0*/  IADD3 R12, R4, 0x800, RZ ;  /* 0x00000800040c7810 */ /* 0x000fca0007ffe0ff */
[----:B------:R-:W-:-:S04]  /*00d0*/  IMAD.WIDE R12, R12, R5, c[0x0][0x168] ;  /* 0x00005a000c0c7625 */ /* 0x000fc800078e0205 */
[----:B------:R-:W-:Y:S02]  /*00e0*/  IMAD.WIDE R4, R4, R5, c[0x0][0x168] ;  /* 0x00005a0004047625 */ /* 0x000fe400078e0205 */
[----:B------:R-:W2:Y:S04]  /*00f0*/  @!P0 LDG.E.EL.128 R8, [R12.64] ;  /* 0x000000060c088981 */ /* 0x000ea8000c2e1d00 */
[----:B------:R-:W3:Y:S01]  /*0100*/  LDG.E.EL.128 R4, [R4.64] ;  /* 0x0000000604047981 */ /* 0x000ee2000c2e1d00 */
[C---:B------:R-:W-:Y:S02]  /*0110*/  LOP3.LUT P1, RZ, R0.reuse, 0x1f, RZ, 0xc0, !PT ;  /* 0x0000001f00ff7812 */ /* 0x040fe4000782c0ff */
[----:B------:R-:W-:Y:S02]  /*0120*/  ISETP.GE.AND P2, PT, R0, 0x8, PT ;  /* 0x000000080000780c */ /* 0x000fe40003f46270 */
[----:B--2---:R-:W-:-:S02]  /*0130*/  SEL R14, R8, RZ, !P0 ;  /* 0x000000ff080e7207 */ /* 0x004fc40004000000 */
[----:B------:R-:W-:Y:S02]  /*0140*/  SEL R15, R9, RZ, !P0 ;  /* 0x000000ff090f7207 */ /* 0x000fe40004000000 */
[----:B------:R-:W-:Y:S02]  /*0150*/  PRMT R18, R14, 0x7632, R18 ;  /* 0x000076320e127816 */ /* 0x000fe40000000012 */
[----:B------:R-:W-:Y:S02]  /*0160*/  SEL R17, R11, RZ, !P0 ;  /* 0x000000ff0b117207 */ /* 0x000fe40004000000 */
[----:B------:R-:W-:Y:S02]  /*0170*/  SHF.L.U32 R18, R18, 0x10, RZ ;  /* 0x0000001012127819 */ /* 0x000fe400000006ff */
[C---:B---3--:R-:W-:Y:S02]  /*0180*/  PRMT R8, R5.reuse, 0x7632, R8 ;  /* 0x0000763205087816 */ /* 0x048fe40000000008 */
[----:B------:R-:W-:Y:S01]  /*0190*/  SHF.L.U32 R11, R5, 0x10, RZ ;  /* 0x00000010050b7819 */ /* 0x000fe200000006ff */
[----:B------:R-:W-:Y:S01]  /*01a0*/  FMUL R18, R18, R18 ;  /* 0x0000001212127220 */ /* 0x000fe20000400000 */
[----:B------:R-:W-:-:S02]  /*01b0*/  PRMT R5, R15, 0x7632, R5 ;  /* 0x000076320f057816 */ /* 0x000fc40000000005 */
[----:B------:R-:W-:Y:S02]  /*01c0*/  SHF.L.U32 R14, R14, 0x10, RZ ;  /* 0x000000100e0e7819 */ /* 0x000fe400000006ff */
[----:B------:R-:W-:Y:S02]  /*01d0*/  PRMT R3, R4, 0x7632, R3 ;  /* 0x0000763204037816 */ /* 0x000fe40000000003 */
[----:B------:R-:W-:Y:S01]  /*01e0*/  SHF.L.U32 R5, R5, 0x10, RZ ;  /* 0x0000001005057819 */ /* 0x000fe200000006ff */
[----:B------:R-:W-:Y:S01]  /*01f0*/  FMUL R14, R14, R14 ;  /* 0x0000000e0e0e7220 */ /* 0x000fe20000400000 */
[----:B------:R-:W-:Y:S02]  /*0200*/  SHF.L.U32 R15, R15, 0x10, RZ ;  /* 0x000000100f0f7819 */ /* 0x000fe400000006ff */
[----:B------:R-:W-:Y:S01]  /*0210*/  SHF.L.U32 R3, R3, 0x10, RZ ;  /* 0x0000001003037819 */ /* 0x000fe200000006ff */
[----:B------:R-:W-:Y:S01]  /*0220*/  FMUL R5, R5, R5 ;  /* 0x0000000505057220 */ /* 0x000fe20000400000 */
[----:B------:R-:W-:Y:S01]  /*0230*/  FSEL R18, R18, -RZ, !P0 ;  /* 0x800000ff12127208 */ /* 0x000fe20004000000 */
[----:B------:R-:W-:Y:S01]  /*0240*/  FMUL R15, R15, R15 ;  /* 0x0000000f0f0f7220 */ /* 0x000fe20000400000 */
[----:B------:R-:W-:-:S02]  /*0250*/  SEL R16, R10, RZ, !P0 ;  /* 0x000000ff0a107207 */ /* 0x000fc40004000000 */
[----:B------:R-:W-:Y:S01]  /*0260*/  SHF.L.U32 R10, R4, 0x10, RZ ;  /* 0x00000010040a7819 */ /* 0x000fe200000006ff */
[----:B------:R-:W-:Y:S01]  /*0270*/  FFMA R18, R3, R3, R18 ;  /* 0x0000000303127223 */ /* 0x000fe20000000012 */
[----:B------:R-:W-:Y:S02]  /*0280*/  FSEL R13, R14, -RZ, !P0 ;  /* 0x800000ff0e0d7208 */ /* 0x000fe40004000000 */
[----:B------:R-:W-:Y:S02]  /*0290*/  SHF.L.U32 R8, R8, 0x10, RZ ;  /* 0x0000001008087819 */ /* 0x000fe400000006ff */
[----:B------:R-:W-:Y:S01]  /*02a0*/  FSEL R5, R5, -RZ, !P0 ;  /* 0x800000ff05057208 */ /* 0x000fe20004000000 */
[----:B------:R-:W-:Y:S01]  /*02b0*/  FFMA R13, R10, R10, R13 ;  /* 0x0000000a0a0d7223 */ /* 0x000fe2000000000d */
[C---:B------:R-:W-:Y:S02]  /*02c0*/  PRMT R3, R16.reuse, 0x7632, R3 ;  /* 0x0000763210037816 */ /* 0x040fe40000000003 */
[----:B------:R-:W-:Y:S01]  /*02d0*/  SHF.L.U32 R16, R16, 0x10, RZ ;  /* 0x0000001010107819 */ /* 0x000fe200000006ff */
[----:B------:R-:W-:Y:S01]  /*02e0*/  FFMA R8, R8, R8, R5 ;  /* 0x0000000808087223 */ /* 0x000fe20000000005 */
[----:B------:R-:W-:Y:S01]  /*02f0*/  FSEL R10, R15, -RZ, !P0 ;  /* 0x800000ff0f0a7208 */ /* 0x000fe20004000000 */
[----:B------:R-:W-:Y:S01]  /*0300*/  IMAD.U32 R5, R3, 0x10000, RZ ;  /* 0x0001000003057824 */ /* 0x000fe200078e00ff */
[----:B------:R-:W-:Y:S01]  /*0310*/  FADD R13, R13, R18 ;  /* 0x000000120d0d7221 */ /* 0x000fe20000000000 */
[----:B------:R-:W-:Y:S01]  /*0320*/  FMUL R16, R16, R16 ;  /* 0x0000001010107220 */ /* 0x000fe20000400000 */
[----:B------:R-:W-:Y:S01]  /*0330*/  PRMT R3, R17, 0x7632, R3 ;  /* 0x0000763211037816 */ /* 0x000fe20000000003 */
[----:B------:R-:W-:Y:S01]  /*0340*/  FFMA R10, R11, R11, R10 ;  /* 0x0000000b0b0a7223 */ /* 0x000fe2000000000a */
[----:B------:R-:W-:Y:S01]  /*0350*/  SHF.L.U32 R17, R17, 0x10, RZ ;  /* 0x0000001011117819 */ /* 0x000fe200000006ff */
[----:B------:R-:W-:Y:S01]  /*0360*/  FMUL R5, R5, R5 ;  /* 0x0000000505057220 */ /* 0x000fe20000400000 */
[C---:B------:R-:W-:Y:S01]  /*0370*/  PRMT R9, R6.reuse, 0x7632, R9 ;  /* 0x0000763206097816 */ /* 0x040fe20000000009 */
[----:B------:R-:W-:Y:S01]  /*0380*/  IMAD.U32 R6, R6, 0x10000, RZ ;  /* 0x0001000006067824 */ /* 0x000fe200078e00ff */
[----:B------:R-:W-:Y:S01]  /*0390*/  FSEL R11, R16, -RZ, !P0 ;  /* 0x800000ff100b7208 */ /* 0x000fe20004000000 */
[----:B------:R-:W-:Y:S01]  /*03a0*/  FADD R13, R10, R13 ;  /* 0x0000000d0a0d7221 */ /* 0x000fe20000000000 */
[----:B------:R-:W-:Y:S01]  /*03b0*/  SHF.L.U32 R3, R3, 0x10, RZ ;  /* 0x0000001003037819 */ /* 0x000fe200000006ff */
[----:B------:R-:W-:Y:S01]  /*03c0*/  FMUL R17, R17, R17 ;  /* 0x0000001111117220 */ /* 0x000fe20000400000 */
[----:B------:R-:W-:Y:S01]  /*03d0*/  SHF.L.U32 R9, R9, 0x10, RZ ;  /* 0x0000001009097819 */ /* 0x000fe200000006ff */
[----:B------:R-:W-:Y:S01]  /*03e0*/  FFMA R11, R6, R6, R11 ;  /* 0x00000006060b7223 */ /* 0x000fe2000000000b */
[----:B------:R-:W-:Y:S01]  /*03f0*/  FSEL R10, R5, -RZ, !P0 ;  /* 0x800000ff050a7208 */ /* 0x000fe20004000000 */
[----:B------:R-:W-:Y:S01]  /*0400*/  FADD R8, R8, R13 ;  /* 0x0000000d08087221 */ /* 0x000fe20000000000 */
[----:B------:R-:W-:Y:S01]  /*0410*/  PRMT R4, R7, 0x7632, R4 ;  /* 0x0000763207047816 */ /* 0x000fe20000000004 */
[----:B------:R-:W-:Y:S01]  /*0420*/  FMUL R3, R3, R3 ;  /* 0x0000000303037220 */ /* 0x000fe20000400000 */
[----:B------:R-:W-:Y:S01]  /*0430*/  SHF.L.U32 R7, R7, 0x10, RZ ;  /* 0x0000001007077819 */ /* 0x000fe200000006ff */
[----:B------:R-:W-:Y:S01]  /*0440*/  FFMA R10, R9, R9, R10 ;  /* 0x00000009090a7223 */ /* 0x000fe2000000000a */
[----:B------:R-:W-:Y:S01]  /*0450*/  FSEL R6, R17, -RZ, !P0 ;  /* 0x800000ff11067208 */ /* 0x000fe20004000000 */
[----:B------:R-:W-:Y:S01]  /*0460*/  FADD R11, R11, R8 ;  /* 0x000000080b0b7221 */ /* 0x000fe20000000000 */
[----:B------:R-:W-:-:S02]  /*0470*/  SHF.L.U32 R4, R4, 0x10, RZ ;  /* 0x0000001004047819 */ /* 0x000fc400000006ff */
[----:B------:R-:W-:Y:S01]  /*0480*/  FSEL R3, R3, -RZ, !P0 ;  /* 0x800000ff03037208 */ /* 0x000fe20004000000 */
[----:B------:R-:W-:Y:S01]  /*0490*/  FFMA R6, R7, R7, R6 ;  /* 0x0000000707067223 */ /* 0x000fe20000000006 */
[----:B------:R-:W-:Y:S01]  /*04a0*/  FADD R11, R10, R11 ;  /* 0x0000000b0a0b7221 */ /* 0x000fe20000000000 */
[----:B------:R-:W-:Y:S02]  /*04b0*/  SHF.R.U32.HI R9, RZ, 0x3, R0 ;  /* 0x00000003ff097819 */ /* 0x000fe40000011600 */
[----:B------:R-:W-:Y:S01]  /*04c0*/  FFMA R3, R4, R4, R3 ;  /* 0x0000000404037223 */ /* 0x000fe20000000003 */
[----:B------:R-:W-:Y:S01]  /*04d0*/  FADD R6, R6, R11 ;  /* 0x0000000b06067221 */ /* 0x000fe20000000000 */
[----:B------:R-:W-:Y:S02]  /*04e0*/  LOP3.LUT R9, R9, 0x1c, RZ, 0xc0, !PT ;  /* 0x0000001c09097812 */ /* 0x000fe400078ec0ff */
[----:B------:R-:W-:Y:S01]  /*04f0*/  LOP3.LUT P0, RZ, R0, 0x7, RZ, 0xc0, !PT ;  /* 0x0000000700ff7812 */ /* 0x000fe2000780c0ff */
[----:B------:R-:W-:Y:S01]  /*0500*/  FADD R3, R3, R6 ;  /* 0x0000000603037221 */ /* 0x000fe20000000000 */
[----:B------:R-:W-:-:S02]  /*0510*/  MOV R11, 0x4 ;  /* 0x00000004000b7802 */ /* 0x000fc40000000f00 */
[----:B------:R-:W-:Y:S02]  /*0520*/  ISETP.LT.AND P0, PT, R0, 0x8, !P0 ;  /* 0x000000080000780c */ /* 0x000fe40004701270 */
[----:B------:R-:W0:Y:S02]  /*0530*/  SHFL.BFLY PT, R4, R3, 0x10, 0x1f ;  /* 0x0e001f0003047f89 */ /* 0x000e2400000e0000 */
[----:B0-----:R-:W-:-:S05]  /*0540*/  FADD R4, R3, R4 ;  /* 0x0000000403047221 */ /* 0x001fca0000000000 */
        /* <DEDUP_REMOVED lines=8> */
[----:B------:R-:W-:Y:S04]  /*05d0*/  @!P1 STS [R9], R8 ;  /* 0x0000000809009388 */ /* 0x000fe80000000800 */
[----:B------:R-:W-:Y:S06]  /*05e0*/  BAR.SYNC 0x0 ;  /* 0x0000000000007b1d */ /* 0x000fec0000000000 */
[----:B------:R-:W0:Y:S04]  /*05f0*/  @!P2 LDS R2, [R0.X4] ;  /* 0x000000000002a984 */ /* 0x000e280000004800 */
[----:B0-----:R-:W0:Y:S02]  /*0600*/  SHFL.BFLY PT, R3, R2, 0x4, 0x1f ;  /* 0x0c801f0002037f89 */ /* 0x001e2400000e0000 */
[----:B0-----:R-:W-:-:S05]  /*0610*/  FADD R3, R2, R3 ;  /* 0x0000000302037221 */ /* 0x001fca0000000000 */
[----:B------:R-:W0:Y:S02]  /*0620*/  SHFL.BFLY PT, R4, R3, 0x2, 0x1f ;  /* 0x0c401f0003047f89 */ /* 0x000e2400000e0000 */
[----:B0-----:R-:W-:-:S05]  /*0630*/  FADD R6, R3, R4 ;  /* 0x0000000403067221 */ /* 0x001fca0000000000 */
[----:B------:R-:W0:Y:S02]  /*0640*/  SHFL.BFLY PT, R5, R6, 0x1, 0x1f ;  /* 0x0c201f0006057f89 */ /* 0x000e2400000e0000 */
[----:B0-----:R-:W-:Y:S01]  /*0650*/  FADD R7, R6, R5 ;  /* 0x0000000506077221 */ /* 0x001fe20000000000 */
[----:B------:R-:W-:-:S04]  /*0660*/  IMAD.WIDE R4, R44, R11, c[0x0][0x180] ;  /* 0x000060002c047625 */ /* 0x000fc800078e020b */
[----:B------:R-:W-:Y:S04]  /*0670*/  @P0 STS [R0.X4], R7 ;  /* 0x0000000700000388 */ /* 0x000fe80000004800 */
[----:B------:R-:W-:Y:S06]  /*0680*/  BAR.SYNC 0x0 ;  /* 0x0000000000007b1d */ /* 0x000fec0000000000 */
[----:B------:R-:W2:Y:S01]  /*0690*/  LDG.E.EL R4, [R4.64] ;  /* 0x0000000604047981 */ /* 0x000ea2000c2e1900 */
[----:B------:R-:W-:Y:S01]  /*06a0*/  MOV R3, 0x39e38e39 ;  /* 0x39e38e3900037802 */ /* 0x000fe20000000f00 */
[----:B------:R-:W-:Y:S01]  /*06b0*/  IMAD.MOV.U32 R42, RZ, RZ, RZ ;  /* 0x000000ffff2a7224 */ /* 0x000fe200078e00ff */
[C---:B------:R-:W-:Y:S01]  /*06c0*/  SHF.L.U32 R48, R50.reuse, 0x2, RZ ;  /* 0x0000000232307819 */ /* 0x040fe200000006ff */
[----:B------:R-:W0:Y:S01]  /*06d0*/  LDS R2, [RZ] ;  /* 0x00000000ff027984 */ /* 0x000e220000000800 */
[----:B------:R-:W-:Y:S01]  /*06e0*/  CS2R R40, SRZ ;  /* 0x0000000000287805 */ /* 0x000fe2000001ff00 */
[----:B------:R-:W-:Y:S01]  /*06f0*/  MOV R6, RZ ;  /* 0x000000ff00067202 */ /* 0x000fe20000000f00 */
[----:B------:R-:W-:Y:S01]  /*0700*/  UPLOP3.LUT UP0, UPT, UPT, UPT, UPT, 0x80, 0x0 ;  /* 0x000000000000789c */ /* 0x000fe20003f0f070 */
[----:B------:R-:W-:Y:S01]  /*0710*/  SHF.L.U32 R0, R50, 0x5, RZ ;  /* 0x0000000532007819 */ /* 0x000fe200000006ff */
[----:B------:R-:W-:Y:S01]  /*0720*/  UMOV UR4, URZ ;  /* 0x0000003f00047c82 */ /* 0x000fe20008000000 */
[----:B------:R-:W-:-:S02]  /*0730*/  IADD3 R47, R49, 0x4, RZ ;  /* 0x00000004312f7810 */ /* 0x000fc40007ffe0ff */
[----:B------:R-:W-:Y:S01]  /*0740*/  IADD3 R46, R48, 0x400, RZ ;  /* 0x00000400302e7810 */ /* 0x000fe20007ffe0ff */
[----:B0-----:R-:W-:-:S04]  /*0750*/  FFMA R8, R2, R3, 9.9999997473787516356e-06 ;  /* 0x3727c5ac02087423 */ /* 0x001fc80000000003 */
[----:B------:R0:W1:Y:S01]  /*0760*/  MUFU.RSQ R7, R8 ;  /* 0x0000000800077308 */ /* 0x0000620000001400 */
[----:B--2---:R-:W-:Y:S02]  /*0770*/  FFMA R43, R4, R3, 9.9999997473787516356e-06 ;  /* 0x3727c5ac042b7423 */ /* 0x004fe40000000003 */
[----:B------:R-:W-:Y:S01]  /*0780*/  CS2R R4, SRZ ;  /* 0x0000000000047805 */ /* 0x000fe2000001ff00 */
[----:B------:R-:W-:-:S04]  /*0790*/  CS2R R2, SRZ ;  /* 0x0000000000027805 */ /* 0x000fc8000001ff00 */
[----:B01----:R-:W2:Y:S03]  /*07a0*/  MUFU.RSQ R43, R43 ;  /* 0x0000002b002b7308 */ /* 0x003ea60000001400 */
.L_x_0:
[C---:B------:R-:W-:Y:S01]  /*07b0*/  LOP3.LUT R32, R49.reuse, UR4, RZ, 0xfc, !PT ;  /* 0x0000000431207c12 */ /* 0x040fe2000f8efcff */
[----:B0-----:R-:W-:Y:S01]  /*07c0*/  CS2R R8, SRZ ;  /* 0x0000000000087805 */ /* 0x001fe2000001ff00 */
[----:B------:R-:W-:Y:S01]  /*07d0*/  MOV R37, 0x2 ;  /* 0x0000000200257802 */ /* 0x000fe20000000f00 */
[----:B------:R-:W-:Y:S01]  /*07e0*/  CS2R R10, SRZ ;  /* 0x00000000000a7805 */ /* 0x000fe2000001ff00 */
[----:B------:R-:W-:Y:S01]  /*07f0*/  ISETP.GE.U32.AND P3, PT, R32, 0x900, PT ;  /* 0x000009002000780c */ /* 0x000fe20003f66070 */
[----:B------:R-:W-:Y:S01]  /*0800*/  IMAD R34, R44, 0x900, R32 ;  /* 0x000009002c227824 */ /* 0x000fe200078e0220 */
[----:B------:R-:W-:Y:S01]  /*0810*/  MOV R45, 0x4 ;  /* 0x00000004002d7802 */ /* 0x000fe20000000f00 */
[----:B------:R-:W-:Y:S01]  /*0820*/  CS2R R16, SRZ ;  /* 0x0000000000107805 */ /* 0x000fe2000001ff00 */
[----:B------:R-:W-:Y:S01]  /*0830*/  CS2R R18, SRZ ;  /* 0x0000000000127805 */ /* 0x000fe2000001ff00 */
[CC--:B------:R-:W-:Y:S01]  /*0840*/  IMAD.WIDE R28, R34.reuse, R37.reuse, c[0x0][0x168] ;  /* 0x00005a00221c7625 */ /* 0x0c0fe200078e0225 */
[----:B------:R-:W-:Y:S01]  /*0850*/  CS2R R20, SRZ ;  /* 0x0000000000147805 */ /* 0x000fe2000001ff00 */
[----:B------:R-:W-:Y:S01]  /*0860*/  CS2R R22, SRZ ;  /* 0x0000000000167805 */ /* 0x000fe2000001ff00 */
[----:B------:R-:W-:Y:S01]  /*0870*/  CS2R R12, SRZ ;  /* 0x00000000000c7805 */ /* 0x000fe2000001ff00 */
[----:B------:R-:W-:Y:S01]  /*0880*/  IMAD.WIDE R36, R34, R37, c[0x0][0x178] ;  /* 0x00005e0022247625 */ /* 0x000fe200078e0225 */
[----:B------:R-:W-:Y:S01]  /*0890*/  CS2R R24, SRZ ;  /* 0x0000000000187805 */ /* 0x000fe2000001ff00 */
[----:B------:R-:W-:Y:S01]  /*08a0*/  CS2R R26, SRZ ;  /* 0x00000000001a7805 */ /* 0x000fe2000001ff00 */
[----:B------:R-:W-:Y:S01]  /*08b0*/  CS2R R14, SRZ ;  /* 0x00000000000e7805 */ /* 0x000fe2000001ff00 */
[CC--:B------:R-:W-:Y:S01]  /*08c0*/  IMAD.WIDE.U32 R30, R32.reuse, R45.reuse, c[0x0][0x170] ;  /* 0x00005c00201e7625 */ /* 0x0c0fe200078e002d */
[----:B------:R0:W3:Y:S03]  /*08d0*/  @!P3 LDG.E.EF.128 R8, [R28.64] ;  /* 0x000000061c08b981 */ /* 0x0000e6000c0e1d00 */
[-C--:B------:R-:W-:Y:S01]  /*08e0*/  IMAD.WIDE.U32 R32, R32, R45.reuse, c[0x0][0x188] ;  /* 0x0000620020207625 */ /* 0x080fe200078e002d */
[----:B------:R1:W4:Y:S03]  /*08f0*/  @!P3 LDG.E.EF.128 R16, [R36.64] ;  /* 0x000000062410b981 */ /* 0x000326000c0e1d00 */
[----:B------:R-:W-:Y:S01]  /*0900*/  IMAD.WIDE R34, R34, R45, c[0x0][0x160] ;  /* 0x0000580022227625 */ /* 0x000fe200078e022d */
[----:B--2---:R5:W2:Y:S01]  /*0910*/  @!P3 LDG.E.EL.128 R20, [R32.64] ;  /* 0x000000062014b981 */ /* 0x004aa2000c2e1d00 */
[----:B0-----:R-:W-:-:S03]  /*0920*/  IADD3 R28, P4, R49, UR4, RZ ;  /* 0x00000004311c7c10 */ /* 0x001fc6000ff9e0ff */
[----:B------:R0:W2:Y:S01]  /*0930*/  @!P3 LDG.E.EL.128 R24, [R34.64] ;  /* 0x000000062218b981 */ /* 0x0000a2000c2e1d00 */
[----:B------:R-:W-:Y:S01]  /*0940*/  IADD3.X R29, RZ, RZ, RZ, P4, !PT ;  /* 0x000000ffff1d7210 */ /* 0x000fe200027fe4ff */
[C---:B------:R-:W-:Y:S01]  /*0950*/  IMAD.SHL.U32 R52, R28.reuse, 0x4, RZ ;  /* 0x000000041c347824 */ /* 0x040fe200078e00ff */
[----:B-1----:R-:W-:Y:S01]  /*0960*/  LOP3.LUT R37, R47, UR4, RZ, 0xfc, !PT ;  /* 0x000000042f257c12 */ /* 0x002fe2000f8efcff */
[----:B------:R1:W2:Y:S01]  /*0970*/  @!P3 LDG.E.EL.128 R12, [R30.64] ;  /* 0x000000061e0cb981 */ /* 0x0002a2000c2e1d00 */
[----:B------:R-:W-:Y:S02]  /*0980*/  SHF.L.U64.HI R39, R28, 0x2, R29 ;  /* 0x000000021c277819 */ /* 0x000fe4000001021d */
[----:B------:R-:W-:Y:S01]  /*0990*/  IADD3 R56, P4, R52, c[0x0][0x188], RZ ;  /* 0x0000620034387a10 */ /* 0x000fe20007f9e0ff */
[----:B------:R-:W-:Y:S01]  /*09a0*/  CS2R R28, SRZ ;  /* 0x00000000001c7805 */ /* 0x000fe2000001ff00 */
[----:B------:R-:W-:Y:S02]  /*09b0*/  IMAD R54, R44, 0x900, R37 ;  /* 0x000009002c367824 */ /* 0x000fe400078e0225 */
[----:B------:R-:W-:Y:S01]  /*09c0*/  IADD3.X R57, R39, c[0x0][0x18c], RZ, P4, !PT ;  /* 0x0000630027397a10 */ /* 0x000fe200027fe4ff */
[----:B-1----:R-:W-:Y:S01]  /*09d0*/  CS2R R30, SRZ ;  /* 0x00000000001e7805 */ /* 0x002fe2000001ff00 */
[----:B-----5:R-:W-:Y:S01]  /*09e0*/  CS2R R32, SRZ ;  /* 0x0000000000207805 */ /* 0x020fe2000001ff00 */
[----:B0-----:R-:W-:Y:S01]  /*09f0*/  CS2R R34, SRZ ;  /* 0x0000000000227805 */ /* 0x001fe2000001ff00 */
[----:B------:R-:W-:-:S03]  /*0a00*/  IMAD.WIDE R54, R54, R45, c[0x0][0x160] ;  /* 0x0000580036367625 */ /* 0x000fc600078e022d */
[----:B------:R0:W5:Y:S04]  /*0a10*/  @!P3 LDG.E.EL.128 R28, [R56.64+0x10] ;  /* 0x00001006381cb981 */ /* 0x000168000c2e1d00 */
[----:B------:R1:W5:Y:S01]  /*0a20*/  @!P3 LDG.E.EL.128 R32, [R54.64] ;  /* 0x000000063620b981 */ /* 0x000362000c2e1d00 */
[----:B------:R-:W-:Y:S01]  /*0a30*/  IADD3 R52, P4, R52, c[0x0][0x170], RZ ;  /* 0x00005c0034347a10 */ /* 0x000fe20007f9e0ff */
[----:B------:R-:W-:-:S03]  /*0a40*/  CS2R R36, SRZ ;  /* 0x0000000000247805 */ /* 0x000fc6000001ff00 */
[----:B------:R-:W-:Y:S02]  /*0a50*/  IADD3.X R53, R39, c[0x0][0x174], RZ, P4, !PT ;  /* 0x00005d0027357a10 */ /* 0x000fe400027fe4ff */
[----:B------:R-:W-:-:S06]  /*0a60*/  CS2R R38, SRZ ;  /* 0x0000000000267805 */ /* 0x000fcc000001ff00 */
[----:B------:R2:W5:Y:S04]  /*0a70*/  @!P3 LDG.E.EL.128 R36, [R52.64+0x10] ;  /* 0x000010063424b981 */ /* 0x000568000c2e1d00 */
[----:B------:R-:W-:Y:S06]  /*0a80*/  BAR.SYNC 0x0 ;  /* 0x0000000000007b1d */ /* 0x000fec0000000000 */
[----:B---3--:R-:W-:-:S02]  /*0a90*/  SEL R51, R10, RZ, !P3 ;  /* 0x000000ff0a337207 */ /* 0x008fc40005800000 */
[----:B----4-:R-:W-:Y:S02]  /*0aa0*/  SEL R17, R17, RZ, !P3 ;  /* 0x000000ff11117207 */ /* 0x010fe40005800000 */
[----:B------:R-:W-:Y:S02]  /*0ab0*/  SEL R16, R16, RZ, !P3 ;  /* 0x000000ff10107207 */ /* 0x000fe40005800000 */
[----:B--2---:R-:W-:Y:S02]  /*0ac0*/  SEL R52, R20, RZ, !P3 ;  /* 0x000000ff14347207 */ /* 0x004fe40005800000 */
[----:B------:R-:W-:Y:S02]  /*0ad0*/  SEL R10, R26, RZ, !P3 ;  /* 0x000000ff1a0a7207 */ /* 0x000fe40005800000 */
[----:B------:R-:W-:Y:S02]  /*0ae0*/  SEL R20, R25, RZ, !P3 ;  /* 0x000000ff19147207 */ /* 0x000fe40005800000 */
[----:B------:R-:W-:-:S02]  /*0af0*/  PRMT R26, R17, 0x7632, R26 ;  /* 0x00007632111a7816 */ /* 0x000fc4000000001a */
[----:B------:R-:W-:Y:S02]  /*0b00*/  PRMT R25, R16, 0x7632, R25 ;  /* 0x0000763210197816 */ /* 0x000fe40000000019 */
[----:B0-----:R-:W-:Y:S02]  /*0b10*/  SHF.L.U32 R56, R26, 0x10, RZ ;  /* 0x000000101a387819 */ /* 0x001fe400000006ff */
[----:B------:R-:W-:Y:S02]  /*0b20*/  SEL R21, R21, RZ, !P3 ;  /* 0x000000ff15157207 */ /* 0x000fe40005800000 */
[----:B------:R-:W-:Y:S02]  /*0b30*/  SHF.L.U32 R16, R16, 0x10, RZ ;  /* 0x0000001010107819 */ /* 0x000fe400000006ff */
[----:B------:R-:W-:Y:S02]  /*0b40*/  SHF.L.U32 R26, R25, 0x10, RZ ;  /* 0x00000010191a7819 */ /* 0x000fe400000006ff */
[----:B------:R-:W-:Y:S01]  /*0b50*/  SEL R53, R22, RZ, !P3 ;  /* 0x000000ff16357207 */ /* 0x000fe20005800000 */
[----:B------:R-:W-:Y:S01]  /*0b60*/  FADD R21, R21, 1 ;  /* 0x3f80000015157421 */ /* 0x000fe20000000000 */
[----:B------:R-:W-:Y:S01]  /*0b70*/  SEL R22, R23, RZ, !P3 ;  /* 0x000000ff17167207 */ /* 0x000fe20005800000 */
[----:B------:R-:W-:Y:S01]  /*0b80*/  FADD R23, R52, 1 ;  /* 0x3f80000034177421 */ /* 0x000fe20000000000 */
[----:B------:R-:W-:Y:S01]  /*0b90*/  SEL R24, R24, RZ, !P3 ;  /* 0x000000ff18187207 */ /* 0x000fe20005800000 */
[----:B------:R-:W-:Y:S01]  /*0ba0*/  FMUL R25, R43, R26 ;  /* 0x0000001a2b197220 */ /* 0x000fe20000400000 */
[----:B-1----:R-:W-:Y:S01]  /*0bb0*/  SHF.L.U32 R54, R17, 0x10, RZ ;  /* 0x0000001011367819 */ /* 0x002fe200000006ff */
[----:B------:R-:W-:Y:S01]  /*0bc0*/  FMUL R17, R43, R16 ;  /* 0x000000102b117220 */ /* 0x000fe20000400000 */
[----:B------:R-:W-:-:S02]  /*0bd0*/  SEL R18, R18, RZ, !P3 ;  /* 0x000000ff12127207 */ /* 0x000fc40005800000 */
[----:B------:R-:W-:Y:S01]  /*0be0*/  SEL R19, R19, RZ, !P3 ;  /* 0x000000ff13137207 */ /* 0x000fe20005800000 */
[----:B------:R-:W-:Y:S01]  /*0bf0*/  FFMA R17, R17, R23, R24 ;  /* 0x0000001711117223 */ /* 0x000fe20000000018 */
[----:B------:R-:W-:Y:S01]  /*0c00*/  SEL R27, R27, RZ, !P3 ;  /* 0x000000ff1b1b7207 */ /* 0x000fe20005800000 */
[----:B------:R-:W-:Y:S01]  /*0c10*/  FFMA R20, R25, R21, R20 ;  /* 0x0000001519147223 */ /* 0x000fe20000000014 */
[----:B------:R-:W-:Y:S01]  /*0c20*/  FADD R22, R22, 1 ;  /* 0x3f80000016167421 */ /* 0x000fe20000000000 */
[----:B------:R-:W-:Y:S01]  /*0c30*/  FMUL R16, R43, R56 ;  /* 0x000000382b107220 */ /* 0x000fe20000400000 */
[----:B------:R-:W-:Y:S02]  /*0c40*/  PRMT R23, R19, 0x7632, R23 ;  /* 0x0000763213177816 */ /* 0x000fe40000000017 */
[----:B------:R-:W-:Y:S02]  /*0c50*/  PRMT R21, R18, 0x7632, R21 ;  /* 0x0000763212157816 */ /* 0x000fe40000000015 */
[----:B-----5:R-:W-:-:S02]  /*0c60*/  SEL R28, R28, RZ, !P3 ;  /* 0x000000ff1c1c7207 */ /* 0x020fc40005800000 */
[----:B------:R-:W-:Y:S01]  /*0c70*/  SHF.L.U32 R18, R18, 0x10, RZ ;  /* 0x0000001012127819 */ /* 0x000fe200000006ff */
[----:B------:R-:W-:Y:S01]  /*0c80*/  FFMA R16, R16, R22, R27 ;  /* 0x0000001610107223 */ /* 0x000fe2000000001b */
[----:B------:R-:W-:Y:S01]  /*0c90*/  SEL R25, R30, RZ, !P3 ;  /* 0x000000ff1e197207 */ /* 0x000fe20005800000 */
[----:B------:R-:W-:Y:S01]  /*0ca0*/  IMAD.U32 R30, R23, 0x10000, RZ ;  /* 0x00010000171e7824 */ /* 0x000fe200078e00ff */
[----:B------:R-:W-:Y:S01]  /*0cb0*/  SEL R22, R32, RZ, !P3 ;  /* 0x000000ff20167207 */ /* 0x000fe20005800000 */
[----:B------:R-:W-:Y:S01]  /*0cc0*/  FMUL R23, R43, R18 ;  /* 0x000000122b177220 */ /* 0x000fe20000400000 */
[----:B------:R-:W-:Y:S01]  /*0cd0*/  SHF.L.U32 R26, R19, 0x10, RZ ;  /* 0x00000010131a7819 */ /* 0x000fe200000006ff */
[----:B------:R-:W-:Y:S01]  /*0ce0*/  FADD R28, R28, 1 ;  /* 0x3f8000001c1c7421 */ /* 0x000fe20000000000 */
[----:B------:R-:W-:Y:S01]  /*0cf0*/  SEL R8, R8, RZ, !P3 ;  /* 0x000000ff08087207 */ /* 0x000fe20005800000 */
[----:B------:R-:W-:Y:S01]  /*0d00*/  FADD R25, R25, 1 ;  /* 0x3f80000019197421 */ /* 0x000fe20000000000 */
[----:B------:R-:W-:Y:S01]  /*0d10*/  SEL R19, R34, RZ, !P3 ;  /* 0x000000ff22137207 */ /* 0x000fe20005800000 */
[----:B------:R-:W-:Y:S01]  /*0d20*/  FMUL R26, R43, R26 ;  /* 0x0000001a2b1a7220 */ /* 0x000fe20000400000 */
[----:B------:R-:W-:Y:S01]  /*0d30*/  SEL R29, R29, RZ, !P3 ;  /* 0x000000ff1d1d7207 */ /* 0x000fe20005800000 */
[----:B------:R-:W-:Y:S01]  /*0d40*/  FFMA R22, R23, R28, R22 ;  /* 0x0000001c17167223 */ /* 0x000fe20000000016 */
[----:B------:R-:W-:-:S02]  /*0d50*/  SHF.L.U32 R24, R21, 0x10, RZ ;  /* 0x0000001015187819 */ /* 0x000fc400000006ff */
[----:B------:R-:W-:Y:S01]  /*0d60*/  PRMT R23, R8, 0x7632, R23 ;  /* 0x0000763208177816 */ /* 0x000fe20000000017 */
[----:B------:R-:W-:Y:S01]  /*0d70*/  FFMA R19, R26, R25, R19 ;  /* 0x000000191a137223 */ /* 0x000fe20000000013 */
[----:B------:R-:W-:Y:S01]  /*0d80*/  SEL R9, R9, RZ, !P3 ;  /* 0x000000ff09097207 */ /* 0x000fe20005800000 */
[----:B------:R-:W-:Y:S01]  /*0d90*/  FMUL R24, R43, R24 ;  /* 0x000000182b187220 */ /* 0x000fe20000400000 */
[----:B------:R-:W-:Y:S01]  /*0da0*/  SEL R33, R33, RZ, !P3 ;  /* 0x000000ff21217207 */ /* 0x000fe20005800000 */
[----:B------:R-:W-:Y:S01]  /*0db0*/  FADD R21, R29, 1 ;  /* 0x3f8000001d157421 */ /* 0x000fe20000000000 */
[----:B------:R-:W-:Y:S02]  /*0dc0*/  SEL R12, R12, RZ, !P3 ;  /* 0x000000ff0c0c7207 */ /* 0x000fe40005800000 */
[----:B------:R-:W-:Y:S02]  /*0dd0*/  SEL R13, R13, RZ, !P3 ;  /* 0x000000ff0d0d7207 */ /* 0x000fe40005800000 */
[----:B------:R-:W-:Y:S01]  /*0de0*/  SHF.L.U32 R26, R23, 0x10, RZ ;  /* 0x00000010171a7819 */ /* 0x000fe200000006ff */
[----:B------:R-:W-:Y:S01]  /*0df0*/  FADD R52, R53, 1 ;  /* 0x3f80000035347421 */ /* 0x000fe20000000000 */
[----:B------:R-:W-:Y:S01]  /*0e00*/  SEL R14, R14, RZ, !P3 ;  /* 0x000000ff0e0e7207 */ /* 0x000fe20005800000 */
[----:B------:R-:W-:Y:S01]  /*0e10*/  FMUL R53, R43, R54 ;  /* 0x000000362b357220 */ /* 0x000fe20000400000 */
[----:B------:R-:W-:Y:S01]  /*0e20*/  SHF.L.U32 R28, R9, 0x10, RZ ;  /* 0x00000010091c7819 */ /* 0x000fe200000006ff */
[----:B------:R-:W-:Y:S01]  /*0e30*/  FFMA R21, R24, R21, R33 ;  /* 0x0000001518157223 */ /* 0x000fe20000000021 */
[----:B------:R-:W-:Y:S01]  /*0e40*/  FADD R24, R13, 1 ;  /* 0x3f8000000d187421 */ /* 0x000fe20000000000 */
[----:B------:R-:W-:Y:S01]  /*0e50*/  FADD R25, R12, 1 ;  /* 0x3f8000000c197421 */ /* 0x000fe20000000000 */
[----:B------:R-:W-:Y:S01]  /*0e60*/  FMUL R23, R7, R26 ;  /* 0x0000001a07177220 */ /* 0x000fe20000400000 */
[----:B------:R-:W-:Y:S01]  /*0e70*/  PRMT R12, R9, 0x7632, R12 ;  /* 0x00007632090c7816 */ /* 0x000fe2000000000c */
[----:B------:R-:W-:Y:S01]  /*0e80*/  FFMA R10, R53, R52, R10 ;  /* 0x00000034350a7223 */ /* 0x000fe2000000000a */
[----:B------:R-:W-:Y:S01]  /*0e90*/  FADD R14, R14, 1 ;  /* 0x3f8000000e0e7421 */ /* 0x000fe20000000000 */
[----:B------:R-:W-:Y:S01]  /*0ea0*/  FMUL R13, R7, R28 ;  /* 0x0000001c070d7220 */ /* 0x000fe20000400000 */
[----:B------:R-:W-:Y:S01]  /*0eb0*/  SEL R11, R11, RZ, !P3 ;  /* 0x000000ff0b0b7207 */ /* 0x000fe20005800000 */
[----:B------:R-:W-:Y:S01]  /*0ec0*/  FFMA R9, R23, R24, R20 ;  /* 0x0000001817097223 */ /* 0x000fe20000000014 */
[----:B------:R-:W-:-:S02]  /*0ed0*/  SEL R15, R15, RZ, !P3 ;  /* 0x000000ff0f0f7207 */ /* 0x000fc40005800000 */
[----:B------:R-:W-:Y:S01]  /*0ee0*/  SHF.L.U32 R20, R12, 0x10, RZ ;  /* 0x000000100c147819 */ /* 0x000fe200000006ff */
[----:B------:R-:W-:Y:S01]  /*0ef0*/  FFMA R10, R13, R14, R10 ;  /* 0x0000000e0d0a7223 */ /* 0x000fe2000000000a */
[----:B------:R-:W-:Y:S01]  /*0f00*/  PRMT R12, R51, 0x7632, R12 ;  /* 0x00007632330c7816 */ /* 0x000fe2000000000c */
[----:B------:R-:W-:Y:S01]  /*0f10*/  FADD R14, R15, 1 ;  /* 0x3f8000000f0e7421 */ /* 0x000fe20000000000 */
[----:B------:R-:W-:Y:S02]  /*0f20*/  SEL R27, R31, RZ, !P3 ;  /* 0x000000ff1f1b7207 */ /* 0x000fe40005800000 */
[----:B------:R-:W-:Y:S01]  /*0f30*/  PRMT R13, R11, 0x7632, R13 ;  /* 0x000076320b0d7816 */ /* 0x000fe2000000000d */
[----:B------:R-:W-:Y:S01]  /*0f40*/  FMUL R15, R7, R20 ;  /* 0x00000014070f7220 */ /* 0x000fe20000400000 */
[----:B------:R-:W-:Y:S02]  /*0f50*/  SHF.L.U32 R12, R12, 0x10, RZ ;  /* 0x000000100c0c7819 */ /* 0x000fe400000006ff */
[----:B------:R-:W-:-:S02]  /*0f60*/  SEL R36, R36, RZ, !P3 ;  /* 0x000000ff24247207 */ /* 0x000fc40005800000 */
[----:B------:R-:W-:Y:S01]  /*0f70*/  SHF.L.U32 R24, R51, 0x10, RZ ;  /* 0x0000001033187819 */ /* 0x000fe200000006ff */
[----:B------:R-:W-:Y:S01]  /*0f80*/  FMUL R18, R43, R30 ;  /* 0x0000001e2b127220 */ /* 0x000fe20000400000 */
[----:B------:R-:W-:Y:S01]  /*0f90*/  SEL R35, R35, RZ, !P3 ;  /* 0x000000ff23237207 */ /* 0x000fe20005800000 */
[----:B------:R-:W-:Y:S01]  /*0fa0*/  FADD R27, R27, 1 ;  /* 0x3f8000001b1b7421 */ /* 0x000fe20000000000 */
[----:B------:R-:W-:Y:S01]  /*0fb0*/  SEL R37, R37, RZ, !P3 ;  /* 0x000000ff25257207 */ /* 0x000fe20005800000 */
[----:B------:R-:W-:Y:S01]  /*0fc0*/  IMAD.U32 R20, R11, 0x10000, RZ ;  /* 0x000100000b147824 */ /* 0x000fe200078e00ff */
[----:B------:R-:W-:Y:S02]  /*0fd0*/  SEL R38, R38, RZ, !P3 ;  /* 0x000000ff26267207 */ /* 0x000fe40005800000 */
[----:B------:R-:W-:Y:S02]  /*0fe0*/  SEL R39, R39, RZ, !P3 ;  /* 0x000000ff27277207 */ /* 0x000fe40005800000 */
[----:B------:R-:W-:-:S02]  /*0ff0*/  SHF.L.U32 R8, R8, 0x10, RZ ;  /* 0x0000001008087819 */ /* 0x000fc400000006ff */
[----:B------:R-:W-:Y:S01]  /*1000*/  SHF.L.U32 R26, R13, 0x10, RZ ;  /* 0x000000100d1a7819 */ /* 0x000fe200000006ff */
[----:B------:R-:W-:Y:S01]  /*1010*/  FFMA R11, R15, R14, R16 ;  /* 0x0000000e0f0b7223 */ /* 0x000fe20000000010 */
[C---:B------:R-:W-:Y:S01]  /*1020*/  FMUL R16, R7.reuse, R12 ;  /* 0x0000000c07107220 */ /* 0x040fe20000400000 */
[C---:B------:R-:W-:Y:S01]  /*1030*/  FMUL R13, R7.reuse, R24 ;  /* 0x00000018070d7220 */ /* 0x040fe20000400000 */
[----:B------:R-:W-:Y:S01]  /*1040*/  FADD R12, R36, 1 ;  /* 0x3f800000240c7421 */ /* 0x000fe20000000000 */
[----:B------:R-:W-:Y:S01]  /*1050*/  FFMA R18, R18, R27, R35 ;  /* 0x0000001b12127223 */ /* 0x000fe20000000023 */
[C---:B------:R-:W-:Y:S01]  /*1060*/  FMUL R8, R7.reuse, R8 ;  /* 0x0000000807087220 */ /* 0x040fe20000400000 */
[C---:B------:R-:W-:Y:S01]  /*1070*/  FMUL R14, R7.reuse, R20 ;  /* 0x00000014070e7220 */ /* 0x040fe20000400000 */
[----:B------:R-:W-:Y:S01]  /*1080*/  FMUL R15, R7, R26 ;  /* 0x0000001a070f7220 */ /* 0x000fe20000400000 */
[----:B------:R-:W-:Y:S01]  /*1090*/  FADD R37, R37, 1 ;  /* 0x3f80000025257421 */ /* 0x000fe20000000000 */
[----:B------:R-:W-:Y:S01]  /*10a0*/  FADD R38, R38, 1 ;  /* 0x3f80000026267421 */ /* 0x000fe20000000000 */
[----:B------:R-:W-:Y:S01]  /*10b0*/  FADD R39, R39, 1 ;  /* 0x3f80000027277421 */ /* 0x000fe20000000000 */
[----:B------:R-:W-:Y:S01]  /*10c0*/  FFMA R12, R13, R12, R22 ;  /* 0x0000000c0d0c7223 */ /* 0x000fe20000000016 */
[----:B------:R-:W-:Y:S01]  /*10d0*/  FFMA R8, R8, R25, R17 ;  /* 0x0000001908087223 */ /* 0x000fe20000000011 */
[----:B------:R-:W-:Y:S01]  /*10e0*/  FFMA R13, R16, R37, R21 ;  /* 0x00000025100d7223 */ /* 0x000fe20000000015 */
[----:B------:R-:W-:Y:S01]  /*10f0*/  FFMA R14, R14, R38, R19 ;  /* 0x000000260e0e7223 */ /* 0x000fe20000000013 */
[----:B------:R-:W-:-:S02]  /*1100*/  FFMA R15, R15, R39, R18 ;  /* 0x000000270f0f7223 */ /* 0x000fc40000000012 */
[----:B------:R-:W-:Y:S04]  /*1110*/  STS.128 [R0], R8 ;  /* 0x0000000800007388 */ /* 0x000fe80000000c00 */
[----:B------:R-:W-:Y:S04]  /*1120*/  STS.128 [R0+0x10], R12 ;  /* 0x0000100c00007388 */ /* 0x000fe80000000c00 */
[----:B------:R-:W-:Y:S06]  /*1130*/  BAR.SYNC 0x0 ;  /* 0x0000000000007b1d */ /* 0x000fec0000000000 */
[----:B------:R-:W0:Y:S04]  /*1140*/  LDS.128 R16, [R50.X16] ;  /* 0x0000000032107984 */ /* 0x000e28000000cc00 */
[----:B------:R-:W1:Y:S01]  /*1150*/  LDS.128 R20, [R50.X16+0x1000] ;  /* 0x0010000032147984 */ /* 0x000e62000000cc00 */
[----:B------:R-:W-:Y:S01]  /*1160*/  LOP3.LUT R29, R48, UR4, RZ, 0xfc, !PT ;  /* 0x00000004301d7c12 */ /* 0x000fe2000f8efcff */
[----:B------:R-:W-:-:S03]  /*1170*/  FMUL R27, R8, R8 ;  /* 0x00000008081b7220 */ /* 0x000fc60000400000 */
[----:B------:R-:W-:Y:S01]  /*1180*/  ISETP.GE.U32.AND P4, PT, R29, 0x900, PT ;  /* 0x000009001d00780c */ /* 0x000fe20003f86070 */
[----:B------:R-:W-:Y:S01]  /*1190*/  IMAD R8, R44, 0x900, R29 ;  /* 0x000009002c087824 */ /* 0x000fe200078e021d */
[----:B------:R-:W-:Y:S01]  /*11a0*/  FMUL R26, R9, R9 ;  /* 0x00000009091a7220 */ /* 0x000fe20000400000 */
[----:B------:R-:W-:Y:S02]  /*11b0*/  LOP3.LUT R31, R46, UR4, RZ, 0xfc, !PT ;  /* 0x000000042e1f7c12 */ /* 0x000fe4000f8efcff */
[----:B------:R-:W-:Y:S01]  /*11c0*/  IMAD.WIDE R8, R8, R45, c[0x0][0x160] ;  /* 0x0000580008087625 */ /* 0x000fe200078e022d */
[----:B------:R-:W-:Y:S01]  /*11d0*/  FMUL R25, R10, R10 ;  /* 0x0000000a0a197220 */ /* 0x000fe20000400000 */
[----:B------:R-:W-:Y:S02]  /*11e0*/  ISETP.GE.U32.AND P5, PT, R31, 0x900, PT ;  /* 0x000009001f00780c */ /* 0x000fe40003fa6070 */
[----:B------:R-:W-:Y:S01]  /*11f0*/  IMAD R10, R44, 0x900, R31 ;  /* 0x000009002c0a7824 */ /* 0x000fe200078e021f */
[----:B------:R-:W-:Y:S01]  /*1200*/  FMUL R24, R11, R11 ;  /* 0x0000000b0b187220 */ /* 0x000fe20000400000 */
[----:B------:R-:W-:Y:S01]  /*1210*/  FSEL R25, R25, -RZ, !P3 ;  /* 0x800000ff19197208 */ /* 0x000fe20005800000 */
[----:B------:R-:W-:Y:S01]  /*1220*/  FMUL R12, R12, R12 ;  /* 0x0000000c0c0c7220 */ /* 0x000fe20000400000 */
[----:B------:R-:W-:Y:S01]  /*1230*/  FMUL R13, R13, R13 ;  /* 0x0000000d0d0d7220 */ /* 0x000fe20000400000 */
[----:B------:R-:W-:Y:S01]  /*1240*/  FMUL R14, R14, R14 ;  /* 0x0000000e0e0e7220 */ /* 0x000fe20000400000 */
[----:B------:R-:W-:Y:S01]  /*1250*/  FMUL R15, R15, R15 ;  /* 0x0000000f0f0f7220 */ /* 0x000fe20000400000 */
[----:B------:R-:W-:Y:S01]  /*1260*/  IMAD.WIDE R10, R10, R45, c[0x0][0x160] ;  /* 0x000058000a0a7625 */ /* 0x000fe200078e022d */
[----:B------:R-:W-:Y:S01]  /*1270*/  FADD R40, R25, R40 ;  /* 0x0000002819287221 */ /* 0x000fe20000000000 */
[----:B------:R-:W-:-:S02]  /*1280*/  FSEL R27, R27, -RZ, !P3 ;  /* 0x800000ff1b1b7208 */ /* 0x000fc40005800000 */
[----:B------:R-:W-:Y:S01]  /*1290*/  FSEL R26, R26, -RZ, !P3 ;  /* 0x800000ff1a1a7208 */ /* 0x000fe20005800000 */
[----:B0-----:R0:W-:Y:S01]  /*12a0*/  @!P4 STG.E.128 [R8.64], R16 ;  /* 0x000000100800c986 */ /* 0x0011e2000c101d06 */
[----:B------:R-:W-:Y:S02]  /*12b0*/  PLOP3.LUT P4, PT, PT, PT, UP0, 0x80, 0x0 ;  /* 0x000000000000781c */ /* 0x000fe40003f8f008 */
[----:B------:R-:W-:Y:S02]  /*12c0*/  FSEL R25, R24, -RZ, !P3 ;  /* 0x800000ff18197208 */ /* 0x000fe40005800000 */
[----:B------:R-:W-:Y:S02]  /*12d0*/  FSEL R12, R12, -RZ, !P3 ;  /* 0x800000ff0c0c7208 */ /* 0x000fe40005800000 */
[----:B------:R-:W-:Y:S02]  /*12e0*/  FSEL R13, R13, -RZ, !P3 ;  /* 0x800000ff0d0d7208 */ /* 0x000fe40005800000 */
[----:B------:R-:W-:-:S02]  /*12f0*/  FSEL R14, R14, -RZ, !P3 ;  /* 0x800000ff0e0e7208 */ /* 0x000fc40005800000 */
[----:B------:R-:W-:Y:S01]  /*1300*/  FSEL R15, R15, -RZ, !P3 ;  /* 0x800000ff0f0f7208 */ /* 0x000fe20005800000 */
[----:B-1----:R0:W-:Y:S01]  /*1310*/  @!P5 STG.E.128 [R10.64], R20 ;  /* 0x000000140a00d986 */ /* 0x0021e2000c101d06 */
[----:B------:R-:W-:Y:S02]  /*1320*/  UPLOP3.LUT UP0, UPT, UPT, UPT, UPT, 0x40, 0x0 ;  /* 0x000000000000789c */ /* 0x000fe40003f0e870 */
[----:B------:R-:W-:Y:S01]  /*1330*/  UMOV UR4, 0x800 ;  /* 0x0000080000047882 */ /* 0x000fe20000000000 */
[----:B------:R-:W-:Y:S01]  /*1340*/  FADD R42, R27, R42 ;  /* 0x0000002a1b2a7221 */ /* 0x000fe20000000000 */
[----:B------:R-:W-:Y:S01]  /*1350*/  FADD R41, R26, R41 ;  /* 0x000000291a297221 */ /* 0x000fe20000000000 */
[----:B------:R-:W-:Y:S01]  /*1360*/  FADD R6, R25, R6 ;  /* 0x0000000619067221 */ /* 0x000fe20000000000 */
[----:B------:R-:W-:Y:S01]  /*1370*/  FADD R5, R12, R5 ;  /* 0x000000050c057221 */ /* 0x000fe20000000000 */
[----:B------:R-:W-:Y:S01]  /*1380*/  FADD R4, R13, R4 ;  /* 0x000000040d047221 */ /* 0x000fe20000000000 */
[----:B------:R-:W-:Y:S01]  /*1390*/  FADD R3, R14, R3 ;  /* 0x000000030e037221 */ /* 0x000fe20000000000 */
[----:B------:R-:W-:Y:S01]  /*13a0*/  FADD R2, R15, R2 ;  /* 0x000000020f027221 */ /* 0x000fe20000000000 */
[----:B------:R-:W-:Y:S05]  /*13b0*/  @P4 BRA `(.L_x_0) ;  /* 0xfffff3f000004947 */ /* 0x000fea000383ffff */
[----:B------:R-:W-:Y:S01]  /*13c0*/  FADD R41, R42, R41 ;  /* 0x000000292a297221 */ /* 0x000fe20000000000 */
[----:B------:R-:W-:Y:S06]  /*13d0*/  BAR.SYNC 0x0 ;  /* 0x0000000000007b1d */ /* 0x000fec0000000000 */
[----:B------:R-:W-:Y:S01]  /*13e0*/  FADD R41, R40, R41 ;  /* 0x0000002928297221 */ /* 0x000fe20000000000 */
[----:B------:R-:W-:-:S02]  /*13f0*/  UPLOP3.LUT UP0, UPT, UPT, UPT, UPT, 0x80, 0x0 ;  /* 0x000000000000789c */ /* 0x000fc40003f0f070 */
[----:B------:R-:W-:Y:S01]  /*1400*/  UMOV UR4, URZ ;  /* 0x0000003f00047c82 */ /* 0x000fe20008000000 */
[----:B------:R-:W-:-:S04]  /*1410*/  FADD R6, R6, R41 ;  /* 0x0000002906067221 */ /* 0x000fc80000000000 */
[----:B------:R-:W-:Y:S02]  /*1420*/  FADD R5, R5, R6 ;  /* 0x0000000605057221 */ /* 0x000fe40000000000 */
[----:B------:R-:W1:Y:S02]  /*1430*/  S2R R6, SR_TID.X ;  /* 0x0000000000067919 */ /* 0x000e640000002100 */
[----:B------:R-:W-:-:S04]  /*1440*/  FADD R4, R4, R5 ;  /* 0x0000000504047221 */ /* 0x000fc80000000000 */
[----:B------:R-:W-:-:S04]  /*1450*/  FADD R3, R3, R4 ;  /* 0x0000000403037221 */ /* 0x000fc80000000000 */
[----:B------:R-:W-:-:S05]  /*1460*/  FADD R3, R2, R3 ;  /* 0x0000000302037221 */ /* 0x000fca0000000000 */
[----:B------:R-:W2:Y:S01]  /*1470*/  SHFL.BFLY PT, R0, R3, 0x10, 0x1f ;  /* 0x0e001f0003007f89 */ /* 0x000ea200000e0000 */
[----:B01----:R-:W-:-:S04]  /*1480*/  SHF.R.U32.HI R9, RZ, 0x3, R6 ;  /* 0x00000003ff097819 */ /* 0x003fc80000011606 */
[----:B------:R-:W-:Y:S01]  /*1490*/  LOP3.LUT R9, R9, 0x1c, RZ, 0xc0, !PT ;  /* 0x0000001c09097812 */ /* 0x000fe200078ec0ff */
[----:B--2---:R-:W-:-:S05]  /*14a0*/  FADD R0, R3, R0 ;  /* 0x0000000003007221 */ /* 0x004fca0000000000 */
[----:B------:R-:W0:Y:S02]  /*14b0*/  SHFL.BFLY PT, R5, R0, 0x8, 0x1f ;  /* 0x0d001f0000057f89 */ /* 0x000e2400000e0000 */
[----:B0-----:R-:W-:-:S05]  /*14c0*/  FADD R5, R0, R5 ;  /* 0x0000000500057221 */ /* 0x001fca0000000000 */
[----:B------:R-:W0:Y:S02]  /*14d0*/  SHFL.BFLY PT, R2, R5, 0x4, 0x1f ;  /* 0x0c801f0005027f89 */ /* 0x000e2400000e0000 */
[----:B0-----:R-:W-:-:S05]  /*14e0*/  FADD R2, R5, R2 ;  /* 0x0000000205027221 */ /* 0x001fca0000000000 */
[----:B------:R-:W0:Y:S02]  /*14f0*/  SHFL.BFLY PT, R7, R2, 0x2, 0x1f ;  /* 0x0c401f0002077f89 */ /* 0x000e2400000e0000 */
[----:B0-----:R-:W-:-:S05]  /*1500*/  FADD R7, R2, R7 ;  /* 0x0000000702077221 */ /* 0x001fca0000000000 */
[----:B------:R-:W0:Y:S02]  /*1510*/  SHFL.BFLY PT, R4, R7, 0x1, 0x1f ;  /* 0x0c201f0007047f89 */ /* 0x000e2400000e0000 */
[----:B0-----:R-:W-:Y:S01]  /*1520*/  FADD R4, R7, R4 ;  /* 0x0000000407047221 */ /* 0x001fe20000000000 */
[----:B------:R-:W-:-:S04]  /*1530*/  MOV R7, 0x39e38e39 ;  /* 0x39e38e3900077802 */ /* 0x000fc80000000f00 */
        /* <DEDUP_REMOVED lines=8> */
[----:B0-----:R-:W-:-:S05]  /*15c0*/  FADD R5, R2, R5 ;  /* 0x0000000502057221 */ /* 0x001fca0000000000 */
[----:B------:R-:W-:Y:S04]  /*15d0*/  @P0 STS [R6.X4], R5 ;  /* 0x0000000506000388 */ /* 0x000fe80000004800 */
[----:B------:R-:W-:Y:S06]  /*15e0*/  BAR.SYNC 0x0 ;  /* 0x0000000000007b1d */ /* 0x000fec0000000000 */
[----:B------:R-:W0:Y:S02]  /*15f0*/  LDS R0, [RZ] ;  /* 0x00000000ff007984 */ /* 0x000e240000000800 */
[----:B0-----:R-:W-:-:S06]  /*1600*/  FFMA R0, R0, R7, 9.9999997473787516356e-06 ;  /* 0x3727c5ac00007423 */ /* 0x001fcc0000000007 */
[----:B------:R-:W0:Y:S02]  /*1610*/  MUFU.RSQ R0, R0 ;  /* 0x0000000000007308 */ /* 0x000e240000001400 */
.L_x_1:
[C---:B------:R-:W-:Y:S01]  /*1620*/  LOP3.LUT R25, R49.reuse, UR4, RZ, 0xfc, !PT ;  /* 0x0000000431197c12 */ /* 0x040fe2000f8efcff */
[----:B0-----:R-:W-:Y:S01]  /*1630*/  CS2R R6, SRZ ;  /* 0x0000000000067805 */ /* 0x001fe2000001ff00 */
[----:B------:R-:W-:Y:S01]  /*1640*/  IADD3 R2, P0, R49, UR4, RZ ;  /* 0x0000000431027c10 */ /* 0x000fe2000ff1e0ff */
[----:B------:R-:W-:Y:S01]  /*1650*/  CS2R R8, SRZ ;  /* 0x0000000000087805 */ /* 0x000fe2000001ff00 */
[----:B------:R-:W-:Y:S01]  /*1660*/  LOP3.LUT R3, R47, UR4, RZ, 0xfc, !PT ;  /* 0x000000042f037c12 */ /* 0x000fe2000f8efcff */
[----:B------:R-:W-:Y:S01]  /*1670*/  CS2R R10, SRZ ;  /* 0x00000000000a7805 */ /* 0x000fe2000001ff00 */
[----:B------:R-:W-:Y:S02]  /*1680*/  ISETP.GE.U32.AND P1, PT, R25, 0x900, PT ;  /* 0x000009001900780c */ /* 0x000fe40003f26070 */
[----:B------:R-:W-:Y:S01]  /*1690*/  IADD3.X R5, RZ, RZ, RZ, P0, !PT ;  /* 0x000000ffff057210 */ /* 0x000fe200007fe4ff */
[----:B------:R-:W-:Y:S01]  /*16a0*/  IMAD R3, R44, 0x900, R3 ;  /* 0x000009002c037824 */ /* 0x000fe200078e0203 */
[----:B------:R-:W-:-:S02]  /*16b0*/  LEA R20, P0, R2, c[0x0][0x190], 0x2 ;  /* 0x0000640002147a11 */ /* 0x000fc400078010ff */
[----:B------:R-:W-:Y:S02]  /*16c0*/  MOV R26, 0x4 ;  /* 0x00000004001a7802 */ /* 0x000fe40000000f00 */
[----:B------:R-:W-:Y:S02]  /*16d0*/  LEA.HI.X R21, R2, c[0x0][0x194], R5, 0x2, P0 ;  /* 0x0000650002157a11 */ /* 0x000fe400000f1405 */
[----:B------:R-:W-:Y:S01]  /*16e0*/  CS2R R4, SRZ ;  /* 0x0000000000047805 */ /* 0x000fe2000001ff00 */
[-C--:B------:R-:W-:Y:S02]  /*16f0*/  IMAD.WIDE R22, R3, R26.reuse, c[0x0][0x160] ;  /* 0x0000580003167625 */ /* 0x080fe400078e021a */
[----:B------:R1:W2:Y:S02]  /*1700*/  @!P1 LDG.E.EL.128 R8, [R20.64+0x10] ;  /* 0x0000100614089981 */ /* 0x0002a4000c2e1d00 */
[----:B------:R-:W-:Y:S02]  /*1710*/  IMAD R2, R44, 0x900, R25 ;  /* 0x000009002c027824 */ /* 0x000fe400078e0219 */
[----:B------:R-:W3:Y:S01]  /*1720*/  @!P1 LDG.E.EF.128 R4, [R22.64] ;  /* 0x0000000616049981 */ /* 0x000ee2000c0e1d00 */
[----:B------:R-:W-:Y:S01]  /*1730*/  CS2R R16, SRZ ;  /* 0x0000000000107805 */ /* 0x000fe2000001ff00 */
[----:B------:R-:W-:Y:S01]  /*1740*/  CS2R R12, SRZ ;  /* 0x00000000000c7805 */ /* 0x000fe2000001ff00 */
[----:B------:R-:W-:Y:S01]  /*1750*/  CS2R R14, SRZ ;  /* 0x00000000000e7805 */ /* 0x000fe2000001ff00 */
[----:B------:R-:W-:Y:S01]  /*1760*/  CS2R R18, SRZ ;  /* 0x0000000000127805 */ /* 0x000fe2000001ff00 */
[----:B------:R-:W-:-:S04]  /*1770*/  IMAD.WIDE.U32 R24, R25, R26, c[0x0][0x190] ;  /* 0x0000640019187625 */ /* 0x000fc800078e001a */
[----:B-1----:R-:W-:Y:S01]  /*1780*/  IMAD.WIDE R20, R2, R26, c[0x0][0x160] ;  /* 0x0000580002147625 */ /* 0x002fe200078e021a */
[----:B------:R-:W4:Y:S04]  /*1790*/  @!P1 LDG.E.EL.128 R12, [R24.64] ;  /* 0x00000006180c9981 */ /* 0x000f28000c2e1d00 */
[----:B------:R1:W5:Y:S01]  /*17a0*/  @!P1 LDG.E.EF.128 R16, [R20.64] ;  /* 0x0000000614109981 */ /* 0x000362000c0e1d00 */
[----:B------:R-:W-:Y:S01]  /*17b0*/  PLOP3.LUT P0, PT, PT, PT, UP0, 0x80, 0x0 ;  /* 0x000000000000781c */ /* 0x000fe20003f0f008 */
[----:B------:R-:W-:Y:S02]  /*17c0*/  UPLOP3.LUT UP0, UPT, UPT, UPT, UPT, 0x40, 0x0 ;  /* 0x000000000000789c */ /* 0x000fe40003f0e870 */
[----:B------:R-:W-:Y:S01]  /*17d0*/  UMOV UR4, 0x800 ;  /* 0x0000080000047882 */ /* 0x000fe20000000000 */
[----:B--2---:R-:W-:-:S02]  /*17e0*/  SEL R8, R8, RZ, !P1 ;  /* 0x000000ff08087207 */ /* 0x004fc40004800000 */
[----:B------:R-:W-:Y:S02]  /*17f0*/  SEL R9, R9, RZ, !P1 ;  /* 0x000000ff09097207 */ /* 0x000fe40004800000 */
[----:B---3--:R-:W-:Y:S02]  /*1800*/  SEL R3, R4, RZ, !P1 ;  /* 0x000000ff04037207 */ /* 0x008fe40004800000 */
[----:B------:R-:W-:Y:S02]  /*1810*/  SEL R5, R5, RZ, !P1 ;  /* 0x000000ff05057207 */ /* 0x000fe40004800000 */
[----:B------:R-:W-:Y:S02]  /*1820*/  SEL R23, R6, RZ, !P1 ;  /* 0x000000ff06177207 */ /* 0x000fe40004800000 */
[----:B------:R-:W-:Y:S01]  /*1830*/  SEL R10, R10, RZ, !P1 ;  /* 0x000000ff0a0a7207 */ /* 0x000fe20004800000 */
[C---:B0-----:R-:W-:Y:S01]  /*1840*/  FMUL R3, R0.reuse, R3 ;  /* 0x0000000300037220 */ /* 0x041fe20000400000 */
[----:B------:R-:W-:Y:S01]  /*1850*/  FMUL R4, R0, R5 ;  /* 0x0000000500047220 */ /* 0x000fe20000400000 */
[----:B------:R-:W-:Y:S01]  /*1860*/  FADD R8, R8, 1 ;  /* 0x3f80000008087421 */ /* 0x000fe20000000000 */
[----:B------:R-:W-:Y:S01]  /*1870*/  SEL R7, R7, RZ, !P1 ;  /* 0x000000ff07077207 */ /* 0x000fe20004800000 */
[----:B------:R-:W-:Y:S01]  /*1880*/  FMUL R5, R0, R23 ;  /* 0x0000001700057220 */ /* 0x000fe20000400000 */
[----:B------:R-:W-:Y:S01]  /*1890*/  SEL R11, R11, RZ, !P1 ;  /* 0x000000ff0b0b7207 */ /* 0x000fe20004800000 */
[----:B------:R-:W-:Y:S01]  /*18a0*/  FADD R9, R9, 1 ;  /* 0x3f80000009097421 */ /* 0x000fe20000000000 */
[----:B------:R-:W-:Y:S01]  /*18b0*/  FADD R10, R10, 1 ;  /* 0x3f8000000a0a7421 */ /* 0x000fe20000000000 */
[----:B-1----:R-:W-:Y:S01]  /*18c0*/  FMUL R20, R3, R8 ;  /* 0x0000000803147220 */ /* 0x002fe20000400000 */
[----:B----4-:R-:W-:Y:S01]  /*18d0*/  SEL R8, R12, RZ, !P1 ;  /* 0x000000ff0c087207 */ /* 0x010fe20004800000 */
[----:B------:R-:W-:Y:S01]  /*18e0*/  FMUL R21, R4, R9 ;  /* 0x0000000904157220 */ /* 0x000fe20000400000 */
[----:B------:R-:W-:Y:S01]  /*18f0*/  FMUL R22, R5, R10 ;  /* 0x0000000a05167220 */ /* 0x000fe20000400000 */
[----:B-----5:R-:W-:Y:S01]  /*1900*/  SEL R3, R16, RZ, !P1 ;  /* 0x000000ff10037207 */ /* 0x020fe20004800000 */
[----:B------:R-:W-:Y:S01]  /*1910*/  FMUL R6, R0, R7 ;  /* 0x0000000700067220 */ /* 0x000fe20000400000 */
[----:B------:R-:W-:Y:S01]  /*1920*/  FADD R11, R11, 1 ;  /* 0x3f8000000b0b7421 */ /* 0x000fe20000000000 */
[----:B------:R-:W-:-:S02]  /*1930*/  SEL R10, R14, RZ, !P1 ;  /* 0x000000ff0e0a7207 */ /* 0x000fc40004800000 */
[----:B------:R-:W-:Y:S02]  /*1940*/  SEL R9, R15, RZ, !P1 ;  /* 0x000000ff0f097207 */ /* 0x000fe40004800000 */
[----:B------:R-:W-:Y:S02]  /*1950*/  SEL R5, R18, RZ, !P1 ;  /* 0x000000ff12057207 */ /* 0x000fe40004800000 */
[----:B------:R-:W-:Y:S02]  /*1960*/  SEL R19, R19, RZ, !P1 ;  /* 0x000000ff13137207 */ /* 0x000fe40004800000 */
[----:B------:R-:W-:Y:S02]  /*1970*/  SEL R7, R13, RZ, !P1 ;  /* 0x000000ff0d077207 */ /* 0x000fe40004800000 */
[----:B------:R-:W-:Y:S01]  /*1980*/  SEL R17, R17, RZ, !P1 ;  /* 0x000000ff11117207 */ /* 0x000fe20004800000 */
[----:B------:R-:W-:Y:S01]  /*1990*/  FMUL R11, R6, R11 ;  /* 0x0000000b060b7220 */ /* 0x000fe20000400000 */
[----:B------:R-:W-:Y:S01]  /*19a0*/  FADD R8, R8, 1 ;  /* 0x3f80000008087421 */ /* 0x000fe20000000000 */
[----:B------:R-:W-:Y:S01]  /*19b0*/  FMUL R3, R0, R3 ;  /* 0x0000000300037220 */ /* 0x000fe20000400000 */
[----:B------:R-:W-:Y:S01]  /*19c0*/  FADD R10, R10, 1 ;  /* 0x3f8000000a0a7421 */ /* 0x000fe20000000000 */
[----:B------:R-:W-:Y:S01]  /*19d0*/  FADD R9, R9, 1 ;  /* 0x3f80000009097421 */ /* 0x000fe20000000000 */
[C---:B------:R-:W-:Y:S01]  /*19e0*/  FMUL R5, R0.reuse, R5 ;  /* 0x0000000500057220 */ /* 0x040fe20000400000 */
[C---:B------:R-:W-:Y:S01]  /*19f0*/  FMUL R6, R0.reuse, R19 ;  /* 0x0000001300067220 */ /* 0x040fe20000400000 */
[----:B------:R-:W-:Y:S01]  /*1a00*/  FADD R7, R7, 1 ;  /* 0x3f80000007077421 */ /* 0x000fe20000000000 */
[----:B------:R-:W-:Y:S01]  /*1a10*/  FMUL R4, R0, R17 ;  /* 0x0000001100047220 */ /* 0x000fe20000400000 */
[----:B------:R-:W-:Y:S01]  /*1a20*/  FMUL R3, R3, R8 ;  /* 0x0000000803037220 */ /* 0x000fe20000400000 */
[----:B------:R-:W-:Y:S01]  /*1a30*/  FMUL R5, R5, R10 ;  /* 0x0000000a05057220 */ /* 0x000fe20000400000 */
[----:B------:R-:W-:Y:S01]  /*1a40*/  FMUL R8, R6, R9 ;  /* 0x0000000906087220 */ /* 0x000fe20000400000 */
[----:B------:R-:W-:Y:S01]  /*1a50*/  FMUL R4, R4, R7 ;  /* 0x0000000704047220 */ /* 0x000fe20000400000 */
[----:B------:R-:W-:-:S02]  /*1a60*/  MOV R13, 0x2 ;  /* 0x00000002000d7802 */ /* 0x000fc40000000f00 */
[----:B------:R-:W-:Y:S02]  /*1a70*/  F2FP.BF16.PACK_AB R6, R21, R20 ;  /* 0x000000141506723e */ /* 0x000fe400000010ff */
[----:B------:R-:W-:Y:S01]  /*1a80*/  F2FP.BF16.PACK_AB R5, R8, R5 ;  /* 0x000000050805723e */ /* 0x000fe200000010ff */
[----:B------:R-:W-:Y:S01]  /*1a90*/  IMAD.WIDE R8, R2, R13, c[0x0][0x198] ;  /* 0x0000660002087625 */ /* 0x000fe200078e020d */
[----:B------:R-:W-:Y:S02]  /*1aa0*/  F2FP.BF16.PACK_AB R7, R11, R22 ;  /* 0x000000160b07723e */ /* 0x000fe400000010ff */
[----:B------:R-:W-:Y:S01]  /*1ab0*/  F2FP.BF16.PACK_AB R4, R4, R3 ;  /* 0x000000030404723e */ /* 0x000fe200000010ff */
[----:B------:R-:W-:-:S04]  /*1ac0*/  IMAD.WIDE R2, R2, R13, c[0x0][0x1a0] ;  /* 0x0000680002027625 */ /* 0x000fc800078e020d */
[----:B------:R0:W-:Y:S04]  /*1ad0*/  @!P1 STG.E.128 [R8.64], R4 ;  /* 0x0000000408009986 */ /* 0x0001e8000c101d06 */
[----:B------:R0:W-:Y:S01]  /*1ae0*/  @!P1 STG.E.128 [R2.64], R4 ;  /* 0x0000000402009986 */ /* 0x0001e2000c101d06 */
[----:B------:R-:W-:Y:S05]  /*1af0*/  @P0 BRA `(.L_x_1) ;  /* 0xfffffb2000000947 */ /* 0x000fea000383ffff */
[----:B------:R-:W-:Y:S05]  /*1b00*/  EXIT ;  /* 0x000000000000794d */ /* 0x000fea0003800000 */
.L_x_2:
[----:B------:R-:W-:-:S00]  /*1b10*/  BRA `(.L_x_2) ;  /* 0xfffffff000007947 */ /* 0x000fc0000383ffff */
[----:B------:R-:W-:-:S00]  /*1b20*/  NOP ;  /* 0x0000000000007918 */ /* 0x000fc00000000000 */
        /* <DEDUP_REMOVED lines=13> */
.L_x_3:


//--------------------- .nv.global.init           --------------------------
	.section	.nv.global.init,"aw",@progbits
.nv.global.init:
	.type		_$_str,@object
	.size		_$_str,(.L_0 - _$_str)
_$_str:
        /*0000*/ 	.byte	0x5f, 0x5f, 0x43, 0x55, 0x44, 0x41, 0x5f, 0x46, 0x54, 0x5a, 0x00
.L_0:


//--------------------- .nv.shared.triton__0d1d2d3d4d5d6d7d8d9de10de --------------------------
	.section	.nv.shared.triton__0d1d2d3d4d5d6d7d8d9de10de,"aw",@nobits
	.align	16
